//
// Generated by NVIDIA NVVM Compiler
//
// Compiler Build ID: CL-36424714
// Cuda compilation tools, release 13.0, V13.0.88
// Based on NVVM 20.0.0
//

.version 9.0
.target sm_100
.address_size 64

	// .globl	_Z26convolution1D_OutputTilingPfS_iii
.const .align 4 .b8 c_mask[4096];
.extern .shared .align 16 .b8 s_data[];

.visible .entry _Z26convolution1D_OutputTilingPfS_iii(
	.param .u64 .ptr .align 1 _Z26convolution1D_OutputTilingPfS_iii_param_0,
	.param .u64 .ptr .align 1 _Z26convolution1D_OutputTilingPfS_iii_param_1,
	.param .u32 _Z26convolution1D_OutputTilingPfS_iii_param_2,
	.param .u32 _Z26convolution1D_OutputTilingPfS_iii_param_3,
	.param .u32 _Z26convolution1D_OutputTilingPfS_iii_param_4
)
{
	.reg .pred 	%p<18>;
	.reg .b32 	%r<59>;
	.reg .b32 	%f<72>;
	.reg .b64 	%rd<23>;

	ld.param.u64 	%rd4, [_Z26convolution1D_OutputTilingPfS_iii_param_0];
	ld.param.u64 	%rd5, [_Z26convolution1D_OutputTilingPfS_iii_param_1];
	ld.param.u32 	%r24, [_Z26convolution1D_OutputTilingPfS_iii_param_2];
	ld.param.u32 	%r25, [_Z26convolution1D_OutputTilingPfS_iii_param_3];
	ld.param.u32 	%r26, [_Z26convolution1D_OutputTilingPfS_iii_param_4];
	mov.u32 	%r1, %tid.x;
	mov.u32 	%r27, %ctaid.x;
	mul.lo.s32 	%r2, %r26, %r27;
	add.s32 	%r28, %r25, %r26;
	add.s32 	%r3, %r28, -1;
	setp.ge.s32 	%p1, %r1, %r3;
	@%p1 bra 	$L__BB0_5;
	shr.u32 	%r29, %r25, 31;
	add.s32 	%r30, %r25, %r29;
	shr.s32 	%r31, %r30, 1;
	sub.s32 	%r4, %r2, %r31;
	mov.u32 	%r5, %ntid.x;
	cvta.to.global.u64 	%rd1, %rd4;
	mov.u32 	%r53, %r1;
$L__BB0_2:
	add.s32 	%r7, %r4, %r53;
	setp.lt.s32 	%p2, %r7, 0;
	setp.ge.s32 	%p3, %r7, %r24;
	mov.f32 	%f63, 0f00000000;
	or.pred  	%p4, %p2, %p3;
	@%p4 bra 	$L__BB0_4;
	mul.wide.u32 	%rd6, %r7, 4;
	add.s64 	%rd7, %rd1, %rd6;
	ld.global.f32 	%f63, [%rd7];
$L__BB0_4:
	shl.b32 	%r32, %r53, 2;
	mov.u32 	%r33, s_data;
	add.s32 	%r34, %r33, %r32;
	st.shared.f32 	[%r34], %f63;
	add.s32 	%r53, %r53, %r5;
	setp.lt.s32 	%p5, %r53, %r3;
	@%p5 bra 	$L__BB0_2;
$L__BB0_5:
	bar.sync 	0;
	add.s32 	%r9, %r2, %r1;
	setp.ge.s32 	%p6, %r1, %r26;
	setp.ge.s32 	%p7, %r9, %r24;
	or.pred  	%p8, %p6, %p7;
	@%p8 bra 	$L__BB0_19;
	setp.lt.s32 	%p9, %r25, 1;
	mov.f32 	%f71, 0f00000000;
	@%p9 bra 	$L__BB0_18;
	and.b32  	%r10, %r25, 7;
	setp.lt.u32 	%p10, %r25, 8;
	mov.f32 	%f71, 0f00000000;
	mov.b32 	%r57, 0;
	@%p10 bra 	$L__BB0_10;
	and.b32  	%r57, %r25, 2147483640;
	neg.s32 	%r55, %r57;
	shl.b32 	%r37, %r1, 2;
	mov.u32 	%r38, s_data;
	add.s32 	%r39, %r37, %r38;
	add.s32 	%r54, %r39, 16;
	mov.u64 	%rd9, c_mask;
	add.s64 	%rd22, %rd9, 16;
	mov.f32 	%f71, 0f00000000;
$L__BB0_9:
	.pragma "nounroll";
	ld.shared.f32 	%f20, [%r54+-16];
	ld.const.f32 	%f21, [%rd22+-16];
	fma.rn.f32 	%f22, %f20, %f21, %f71;
	ld.shared.f32 	%f23, [%r54+-12];
	ld.const.f32 	%f24, [%rd22+-12];
	fma.rn.f32 	%f25, %f23, %f24, %f22;
	ld.shared.f32 	%f26, [%r54+-8];
	ld.const.f32 	%f27, [%rd22+-8];
	fma.rn.f32 	%f28, %f26, %f27, %f25;
	ld.shared.f32 	%f29, [%r54+-4];
	ld.const.f32 	%f30, [%rd22+-4];
	fma.rn.f32 	%f31, %f29, %f30, %f28;
	ld.shared.f32 	%f32, [%r54];
	ld.const.f32 	%f33, [%rd22];
	fma.rn.f32 	%f34, %f32, %f33, %f31;
	ld.shared.f32 	%f35, [%r54+4];
	ld.const.f32 	%f36, [%rd22+4];
	fma.rn.f32 	%f37, %f35, %f36, %f34;
	ld.shared.f32 	%f38, [%r54+8];
	ld.const.f32 	%f39, [%rd22+8];
	fma.rn.f32 	%f40, %f38, %f39, %f37;
	ld.shared.f32 	%f41, [%r54+12];
	ld.const.f32 	%f42, [%rd22+12];
	fma.rn.f32 	%f71, %f41, %f42, %f40;
	add.s32 	%r55, %r55, 8;
	add.s32 	%r54, %r54, 32;
	add.s64 	%rd22, %rd22, 32;
	setp.ne.s32 	%p11, %r55, 0;
	@%p11 bra 	$L__BB0_9;
$L__BB0_10:
	setp.eq.s32 	%p12, %r10, 0;
	@%p12 bra 	$L__BB0_18;
	and.b32  	%r19, %r25, 3;
	setp.lt.u32 	%p13, %r10, 4;
	@%p13 bra 	$L__BB0_13;
	add.s32 	%r40, %r57, %r1;
	shl.b32 	%r41, %r40, 2;
	mov.u32 	%r42, s_data;
	add.s32 	%r43, %r42, %r41;
	ld.shared.f32 	%f44, [%r43];
	mul.wide.u32 	%rd10, %r57, 4;
	mov.u64 	%rd11, c_mask;
	add.s64 	%rd12, %rd11, %rd10;
	ld.const.f32 	%f45, [%rd12];
	fma.rn.f32 	%f46, %f44, %f45, %f71;
	ld.shared.f32 	%f47, [%r43+4];
	ld.const.f32 	%f48, [%rd12+4];
	fma.rn.f32 	%f49, %f47, %f48, %f46;
	ld.shared.f32 	%f50, [%r43+8];
	ld.const.f32 	%f51, [%rd12+8];
	fma.rn.f32 	%f52, %f50, %f51, %f49;
	ld.shared.f32 	%f53, [%r43+12];
	ld.const.f32 	%f54, [%rd12+12];
	fma.rn.f32 	%f71, %f53, %f54, %f52;
	add.s32 	%r57, %r57, 4;
$L__BB0_13:
	setp.eq.s32 	%p14, %r19, 0;
	@%p14 bra 	$L__BB0_18;
	setp.eq.s32 	%p15, %r19, 1;
	@%p15 bra 	$L__BB0_16;
	add.s32 	%r44, %r57, %r1;
	shl.b32 	%r45, %r44, 2;
	mov.u32 	%r46, s_data;
	add.s32 	%r47, %r46, %r45;
	ld.shared.f32 	%f56, [%r47];
	mul.wide.u32 	%rd13, %r57, 4;
	mov.u64 	%rd14, c_mask;
	add.s64 	%rd15, %rd14, %rd13;
	ld.const.f32 	%f57, [%rd15];
	fma.rn.f32 	%f58, %f56, %f57, %f71;
	ld.shared.f32 	%f59, [%r47+4];
	ld.const.f32 	%f60, [%rd15+4];
	fma.rn.f32 	%f71, %f59, %f60, %f58;
	add.s32 	%r57, %r57, 2;
$L__BB0_16:
	and.b32  	%r48, %r25, 1;
	setp.eq.b32 	%p16, %r48, 1;
	not.pred 	%p17, %p16;
	@%p17 bra 	$L__BB0_18;
	add.s32 	%r49, %r57, %r1;
	shl.b32 	%r50, %r49, 2;
	mov.u32 	%r51, s_data;
	add.s32 	%r52, %r51, %r50;
	ld.shared.f32 	%f61, [%r52];
	mul.wide.u32 	%rd16, %r57, 4;
	mov.u64 	%rd17, c_mask;
	add.s64 	%rd18, %rd17, %rd16;
	ld.const.f32 	%f62, [%rd18];
	fma.rn.f32 	%f71, %f61, %f62, %f71;
$L__BB0_18:
	cvta.to.global.u64 	%rd19, %rd5;
	mul.wide.s32 	%rd20, %r9, 4;
	add.s64 	%rd21, %rd19, %rd20;
	st.global.f32 	[%rd21], %f71;
$L__BB0_19:
	ret;

}


// ===== COMPILED SASS (sm_100) =====

	.target	sm_100

	.elftype	@"ET_EXEC"


//--------------------- .note.nv.tkinfo           --------------------------
	.section	.note.nv.tkinfo,"",@"SHT_NOTE"
	.sectionflags	@"SHF_NOTE_NV_TKINFO"
	.tkinfo
        /*0018*/ 	.word	0x00000002
        /*0030*/ 	.string	""
        /*0030*/ 	.string	"ptxas"
        /*0030*/ 	.string	"Cuda compilation tools, release 13.0, V13.0.88"
        /*0030*/ 	.string	"Build cuda_13.0.r13.0/compiler.36424714_0"
        /*0030*/ 	.string	"-arch sm_100 -m 64 "



//--------------------- .note.nv.cuinfo           --------------------------
	.section	.note.nv.cuinfo,"",@"SHT_NOTE"
	.sectionflags	@"SHF_NOTE_NV_CUINFO"
        /*0018*/ 	.short	0x0002
        /*001a*/ 	.short	0x0064
        /*001c*/ 	.short	0x0082
	.zero		2


//--------------------- .nv.info                  --------------------------
	.section	.nv.info,"",@"SHT_CUDA_INFO"
	.align	4


	//----- nvinfo : EIATTR_REGCOUNT
	.align		4
        /*0000*/ 	.byte	0x04, 0x2f
        /*0002*/ 	.short	(.L_2 - .L_1)
	.align		4
.L_1:
        /*0004*/ 	.word	index@(_Z26convolution1D_OutputTilingPfS_iii)
        /*0008*/ 	.word	0x00000015


	//----- nvinfo : EIATTR_FRAME_SIZE
	.align		4
.L_2:
        /*000c*/ 	.byte	0x04, 0x11
        /*000e*/ 	.short	(.L_4 - .L_3)
	.align		4
.L_3:
        /*0010*/ 	.word	index@(_Z26convolution1D_OutputTilingPfS_iii)
        /*0014*/ 	.word	0x00000000


	//----- nvinfo : EIATTR_MIN_STACK_SIZE
	.align		4
.L_4:
        /*0018*/ 	.byte	0x04, 0x12
        /*001a*/ 	.short	(.L_6 - .L_5)
	.align		4
.L_5:
        /*001c*/ 	.word	index@(_Z26convolution1D_OutputTilingPfS_iii)
        /*0020*/ 	.word	0x00000000
.L_6:


//--------------------- .nv.compat                --------------------------
	.section	.nv.compat,"",@"SHT_CUDA_COMPAT_INFO"
	.align	4
        /*0000*/ 	.byte	0x02, 0x09, 0x00, 0x00, 0x02, 0x02, 0x01, 0x00, 0x02, 0x05, 0x05, 0x00, 0x03, 0x07, 0x01, 0x01
        /*0010*/ 	.byte	0x02, 0x03, 0x00, 0x00, 0x02, 0x06, 0x01, 0x00, 0x04, 0x0b, 0x08, 0x00, 0x09, 0x00, 0x00, 0x00
        /*0020*/ 	.byte	0x00, 0x00, 0x00, 0x00


//--------------------- .nv.info._Z26convolution1D_OutputTilingPfS_iii --------------------------
	.section	.nv.info._Z26convolution1D_OutputTilingPfS_iii,"",@"SHT_CUDA_INFO"
	.sectionflags	@""
	.align	4


	//----- nvinfo : EIATTR_CUDA_API_VERSION
	.align		4
        /*0000*/ 	.byte	0x04, 0x37
        /*0002*/ 	.short	(.L_8 - .L_7)
.L_7:
        /*0004*/ 	.word	0x00000082


	//----- nvinfo : EIATTR_KPARAM_INFO
	.align		4
.L_8:
        /*0008*/ 	.byte	0x04, 0x17
        /*000a*/ 	.short	(.L_10 - .L_9)
.L_9:
        /*000c*/ 	.word	0x00000000
        /*0010*/ 	.short	0x0004
        /*0012*/ 	.short	0x0018
        /*0014*/ 	.byte	0x00, 0xf0, 0x11, 0x00


	//----- nvinfo : EIATTR_KPARAM_INFO
	.align		4
.L_10:
        /*0018*/ 	.byte	0x04, 0x17
        /*001a*/ 	.short	(.L_12 - .L_11)
.L_11:
        /*001c*/ 	.word	0x00000000
        /*0020*/ 	.short	0x0003
        /*0022*/ 	.short	0x0014
        /*0024*/ 	.byte	0x00, 0xf0, 0x11, 0x00


	//----- nvinfo : EIATTR_KPARAM_INFO
	.align		4
.L_12:
        /*0028*/ 	.byte	0x04, 0x17
        /*002a*/ 	.short	(.L_14 - .L_13)
.L_13:
        /*002c*/ 	.word	0x00000000
        /*0030*/ 	.short	0x0002
        /*0032*/ 	.short	0x0010
        /*0034*/ 	.byte	0x00, 0xf0, 0x11, 0x00


	//----- nvinfo : EIATTR_KPARAM_INFO
	.align		4
.L_14:
        /*0038*/ 	.byte	0x04, 0x17
        /*003a*/ 	.short	(.L_16 - .L_15)
.L_15:
        /*003c*/ 	.word	0x00000000
        /*0040*/ 	.short	0x0001
        /*0042*/ 	.short	0x0008
        /*0044*/ 	.byte	0x00, 0xf5, 0x21, 0x00


	//----- nvinfo : EIATTR_KPARAM_INFO
	.align		4
.L_16:
        /*0048*/ 	.byte	0x04, 0x17
        /*004a*/ 	.short	(.L_18 - .L_17)
.L_17:
        /*004c*/ 	.word	0x00000000
        /*0050*/ 	.short	0x0000
        /*0052*/ 	.short	0x0000
        /*0054*/ 	.byte	0x00, 0xf5, 0x21, 0x00


	//----- nvinfo : EIATTR_SPARSE_MMA_MASK
	.align		4
.L_18:
        /*0058*/ 	.byte	0x03, 0x50
        /*005a*/ 	.short	0x0000


	//----- nvinfo : EIATTR_MAXREG_COUNT
	.align		4
        /*005c*/ 	.byte	0x03, 0x1b
        /*005e*/ 	.short	0x00ff


	//----- nvinfo : EIATTR_NUM_BARRIERS
	.align		4
        /*0060*/ 	.byte	0x02, 0x4c
        /*0062*/ 	.byte	0x01
	.zero		1


	//----- nvinfo : EIATTR_MERCURY_ISA_VERSION
	.align		4
        /*0064*/ 	.byte	0x03, 0x5f
        /*0066*/ 	.short	0x0101


	//----- nvinfo : EIATTR_VRC_CTA_INIT_COUNT
	.align		4
        /*0068*/ 	.byte	0x02, 0x4a
	.zero		1
	.zero		1


	//----- nvinfo : EIATTR_EXIT_INSTR_OFFSETS
	.align		4
        /*006c*/ 	.byte	0x04, 0x1c
        /*006e*/ 	.short	(.L_20 - .L_19)


	//   ....[0]....
.L_19:
        /*0070*/ 	.word	0x00000290


	//   ....[1]....
        /*0074*/ 	.word	0x000008a0


	//----- nvinfo : EIATTR_CRS_STACK_SIZE
	.align		4
.L_20:
        /*0078*/ 	.byte	0x04, 0x1e
        /*007a*/ 	.short	(.L_22 - .L_21)
.L_21:
        /*007c*/ 	.word	0x00000000


	//----- nvinfo : EIATTR_CBANK_PARAM_SIZE
	.align		4
.L_22:
        /*0080*/ 	.byte	0x03, 0x19
        /*0082*/ 	.short	0x001c


	//----- nvinfo : EIATTR_PARAM_CBANK
	.align		4
        /*0084*/ 	.byte	0x04, 0x0a
        /*0086*/ 	.short	(.L_24 - .L_23)
	.align		4
.L_23:
        /*0088*/ 	.word	index@(.nv.constant0._Z26convolution1D_OutputTilingPfS_iii)
        /*008c*/ 	.short	0x0380
        /*008e*/ 	.short	0x001c


	//----- nvinfo : EIATTR_SW_WAR
	.align		4
.L_24:
        /*0090*/ 	.byte	0x04, 0x36
        /*0092*/ 	.short	(.L_26 - .L_25)
.L_25:
        /*0094*/ 	.word	0x00000008
.L_26:


//--------------------- .nv.callgraph             --------------------------
	.section	.nv.callgraph,"",@"SHT_CUDA_CALLGRAPH"
	.align	4
	.sectionentsize	8
	.align		4
        /*0000*/ 	.word	0x00000000
	.align		4
        /*0004*/ 	.word	0xffffffff
	.align		4
        /*0008*/ 	.word	0x00000000
	.align		4
        /*000c*/ 	.word	0xfffffffe
	.align		4
        /*0010*/ 	.word	0x00000000
	.align		4
        /*0014*/ 	.word	0xfffffffd
	.align		4
        /*0018*/ 	.word	0x00000000
	.align		4
        /*001c*/ 	.word	0xfffffffc


//--------------------- .nv.constant3             --------------------------
	.section	.nv.constant3,"a",@progbits
	.align	4
.nv.constant3:
	.type		c_mask,@object
	.size		c_mask,(.L_0 - c_mask)
c_mask:
	.zero		4096
.L_0:


//--------------------- .text._Z26convolution1D_OutputTilingPfS_iii --------------------------
	.section	.text._Z26convolution1D_OutputTilingPfS_iii,"ax",@progbits
	.align	128
        .global         _Z26convolution1D_OutputTilingPfS_iii
        .type           _Z26convolution1D_OutputTilingPfS_iii,@function
        .size           _Z26convolution1D_OutputTilingPfS_iii,(.L_x_11 - _Z26convolution1D_OutputTilingPfS_iii)
        .other          _Z26convolution1D_OutputTilingPfS_iii,@"STO_CUDA_ENTRY STV_DEFAULT"
_Z26convolution1D_OutputTilingPfS_iii:
.text._Z26convolution1D_OutputTilingPfS_iii:
[----:B------:R-:W-:Y:S01]  /*0000*/  LDC R1, c[0x0][0x37c] ;  /* 0x0000df00ff017b82 */ /* 0x000fe20000000800 */
[----:B------:R-:W0:Y:S07]  /*0010*/  S2R R0, SR_TID.X ;  /* 0x0000000000007919 */ /* 0x000e2e0000002100 */
[----:B------:R-:W1:Y:S01]  /*0020*/  LDC R4, c[0x0][0x394] ;  /* 0x0000e500ff047b82 */ /* 0x000e620000000800 */
[----:B------:R-:W2:Y:S01]  /*0030*/  LDCU.64 UR16, c[0x0][0x358] ;  /* 0x00006b00ff1077ac */ /* 0x000ea20008000a00 */
[----:B------:R-:W-:Y:S06]  /*0040*/  BSSY.RECONVERGENT B0, `(.L_x_0) ;  /* 0x000001e000007945 */ /* 0x000fec0003800200 */
[----:B------:R-:W1:Y:S08]  /*0050*/  LDC R11, c[0x0][0x398] ;  /* 0x0000e600ff0b7b82 */ /* 0x000e700000000800 */
[----:B------:R-:W3:Y:S01]  /*0060*/  S2UR UR4, SR_CTAID.X ;  /* 0x00000000000479c3 */ /* 0x000ee20000002500 */
[----:B-1----:R-:W-:-:S04]  /*0070*/  IADD3 R7, PT, PT, R4, -0x1, R11 ;  /* 0xffffffff04077810 */ /* 0x002fc80007ffe00b */
[----:B0-----:R-:W-:-:S13]  /*0080*/  ISETP.GE.AND P0, PT, R0, R7, PT ;  /* 0x000000070000720c */ /* 0x001fda0003f06270 */
[----:B--23--:R-:W-:Y:S05]  /*0090*/  @P0 BRA `(.L_x_1) ;  /* 0x0000000000600947 */ /* 0x00cfea0003800000 */
[----:B------:R-:W0:Y:S01]  /*00a0*/  S2R R6, SR_CgaCtaId ;  /* 0x0000000000067919 */ /* 0x000e220000008800 */
[----:B------:R-:W1:Y:S01]  /*00b0*/  LDC R13, c[0x0][0x360] ;  /* 0x0000d800ff0d7b82 */ /* 0x000e620000000800 */
[----:B------:R-:W-:Y:S02]  /*00c0*/  LEA.HI R4, R4, R4, RZ, 0x1 ;  /* 0x0000000404047211 */ /* 0x000fe400078f08ff */
[----:B------:R-:W-:Y:S02]  /*00d0*/  MOV R5, 0x400 ;  /* 0x0000040000057802 */ /* 0x000fe40000000f00 */
[----:B------:R-:W-:Y:S02]  /*00e0*/  SHF.R.S32.HI R4, RZ, 0x1, R4 ;  /* 0x00000001ff047819 */ /* 0x000fe40000011404 */
[----:B------:R-:W-:Y:S01]  /*00f0*/  MOV R8, R0 ;  /* 0x0000000000087202 */ /* 0x000fe20000000f00 */
[----:B------:R-:W2:Y:S08]  /*0100*/  LDC R10, c[0x0][0x390] ;  /* 0x0000e400ff0a7b82 */ /* 0x000eb00000000800 */
[----:B------:R-:W3:Y:S01]  /*0110*/  LDC.64 R2, c[0x0][0x380] ;  /* 0x0000e000ff027b82 */ /* 0x000ee20000000a00 */
[----:B0-----:R-:W-:Y:S01]  /*0120*/  LEA R9, R6, R5, 0x18 ;  /* 0x0000000506097211 */ /* 0x001fe200078ec0ff */
[----:B------:R-:W-:-:S07]  /*0130*/  IMAD R6, R11, UR4, -R4 ;  /* 0x000000040b067c24 */ /* 0x000fce000f8e0a04 */
.L_x_4:
[----:B0-----:R-:W-:Y:S01]  /*0140*/  IADD3 R5, PT, PT, R6, R8, RZ ;  /* 0x0000000806057210 */ /* 0x001fe20007ffe0ff */
[----:B------:R-:W-:Y:S01]  /*0150*/  BSSY.RECONVERGENT B1, `(.L_x_2) ;  /* 0x0000008000017945 */ /* 0x000fe20003800200 */
[----:B------:R-:W-:Y:S02]  /*0160*/  HFMA2 R4, -RZ, RZ, 0, 0 ;  /* 0x00000000ff047431 */ /* 0x000fe400000001ff */
[----:B------:R-:W-:Y:S01]  /*0170*/  IMAD R11, R8, 0x4, R9 ;  /* 0x00000004080b7824 */ /* 0x000fe200078e0209 */
[----:B--2---:R-:W-:-:S04]  /*0180*/  ISETP.GE.AND P0, PT, R5, R10, PT ;  /* 0x0000000a0500720c */ /* 0x004fc80003f06270 */
[----:B------:R-:W-:-:S13]  /*0190*/  ISETP.LT.OR P0, PT, R5, RZ, P0 ;  /* 0x000000ff0500720c */ /* 0x000fda0000701670 */
[----:B------:R-:W-:Y:S05]  /*01a0*/  @P0 BRA `(.L_x_3) ;  /* 0x0000000000080947 */ /* 0x000fea0003800000 */
[----:B---3--:R-:W-:-:S06]  /*01b0*/  IMAD.WIDE.U32 R4, R5, 0x4, R2 ;  /* 0x0000000405047825 */ /* 0x008fcc00078e0002 */
[----:B------:R0:W5:Y:S02]  /*01c0*/  LDG.E R4, desc[UR16][R4.64] ;  /* 0x0000001004047981 */ /* 0x000164000c1e1900 */
.L_x_3:
[----:B------:R-:W-:Y:S05]  /*01d0*/  BSYNC.RECONVERGENT B1 ;  /* 0x0000000000017941 */ /* 0x000fea0003800200 */
.L_x_2:
[----:B-----5:R4:W-:Y:S01]  /*01e0*/  STS [R11], R4 ;  /* 0x000000040b007388 */ /* 0x0209e20000000800 */
[----:B-1----:R-:W-:-:S05]  /*01f0*/  IMAD.IADD R8, R13, 0x1, R8 ;  /* 0x000000010d087824 */ /* 0x002fca00078e0208 */
[----:B------:R-:W-:-:S13]  /*0200*/  ISETP.GE.AND P0, PT, R8, R7, PT ;  /* 0x000000070800720c */ /* 0x000fda0003f06270 */
[----:B----4-:R-:W-:Y:S05]  /*0210*/  @!P0 BRA `(.L_x_4) ;  /* 0xfffffffc00c88947 */ /* 0x010fea000383ffff */
.L_x_1:
[----:B------:R-:W-:Y:S05]  /*0220*/  BSYNC.RECONVERGENT B0 ;  /* 0x0000000000007941 */ /* 0x000fea0003800200 */
.L_x_0:
[----:B---3--:R-:W1:Y:S01]  /*0230*/  LDC R3, c[0x0][0x398] ;  /* 0x0000e600ff037b82 */ /* 0x008e620000000800 */
[----:B------:R-:W2:Y:S01]  /*0240*/  LDCU UR5, c[0x0][0x390] ;  /* 0x00007200ff0577ac */ /* 0x000ea20008000800 */
[----:B-1----:R-:W-:-:S06]  /*0250*/  IMAD R2, R3, UR4, R0 ;  /* 0x0000000403027c24 */ /* 0x002fcc000f8e0200 */
[----:B------:R-:W-:Y:S01]  /*0260*/  BAR.SYNC.DEFER_BLOCKING 0x0 ;  /* 0x0000000000007b1d */ /* 0x000fe20000010000 */
[----:B--2---:R-:W-:-:S04]  /*0270*/  ISETP.GE.AND P0, PT, R2, UR5, PT ;  /* 0x0000000502007c0c */ /* 0x004fc8000bf06270 */
[----:B------:R-:W-:-:S13]  /*0280*/  ISETP.GE.OR P0, PT, R0, R3, P0 ;  /* 0x000000030000720c */ /* 0x000fda0000706670 */
[----:B------:R-:W-:Y:S05]  /*0290*/  @P0 EXIT ;  /* 0x000000000000094d */ /* 0x000fea0003800000 */
[----:B------:R-:W1:Y:S01]  /*02a0*/  LDCU UR8, c[0x0][0x394] ;  /* 0x00007280ff0877ac */ /* 0x000e620008000800 */
[----:B------:R-:W-:Y:S01]  /*02b0*/  MOV R3, RZ ;  /* 0x000000ff00037202 */ /* 0x000fe20000000f00 */
[----:B-1----:R-:W-:-:S09]  /*02c0*/  UISETP.GE.AND UP0, UPT, UR8, 0x1, UPT ;  /* 0x000000010800788c */ /* 0x002fd2000bf06270 */
[----:B------:R-:W-:Y:S05]  /*02d0*/  BRA.U !UP0, `(.L_x_5) ;  /* 0x0000000508647547 */ /* 0x000fea000b800000 */
[----:B------:R-:W-:Y:S01]  /*02e0*/  UISETP.GE.U32.AND UP1, UPT, UR8, 0x8, UPT ;  /* 0x000000080800788c */ /* 0x000fe2000bf26070 */
[----:B------:R-:W-:Y:S01]  /*02f0*/  HFMA2 R3, -RZ, RZ, 0, 0 ;  /* 0x00000000ff037431 */ /* 0x000fe200000001ff */
[----:B------:R-:W-:Y:S01]  /*0300*/  ULOP3.LUT UR6, UR8, 0x7, URZ, 0xc0, !UPT ;  /* 0x0000000708067892 */ /* 0x000fe2000f8ec0ff */
[----:B------:R-:W-:-:S03]  /*0310*/  UMOV UR4, URZ ;  /* 0x000000ff00047c82 */ /* 0x000fc60008000000 */
[----:B------:R-:W-:-:S03]  /*0320*/  UISETP.NE.AND UP0, UPT, UR6, URZ, UPT ;  /* 0x000000ff0600728c */ /* 0x000fc6000bf05270 */
[----:B------:R-:W-:Y:S08]  /*0330*/  BRA.U !UP1, `(.L_x_6) ;  /* 0x0000000109887547 */ /* 0x000ff0000b800000 */
[----:B------:R-:W1:Y:S01]  /*0340*/  S2UR UR5, SR_CgaCtaId ;  /* 0x00000000000579c3 */ /* 0x000e620000008800 */
[----:B------:R-:W-:Y:S01]  /*0350*/  UMOV UR4, 0x400 ;  /* 0x0000040000047882 */ /* 0x000fe20000000000 */
[----:B------:R-:W-:Y:S01]  /*0360*/  IMAD.MOV.U32 R3, RZ, RZ, RZ ;  /* 0x000000ffff037224 */ /* 0x000fe200078e00ff */
[----:B-1----:R-:W-:Y:S02]  /*0370*/  ULEA UR5, UR5, UR4, 0x18 ;  /* 0x0000000405057291 */ /* 0x002fe4000f8ec0ff */
[----:B------:R-:W-:-:S04]  /*0380*/  ULOP3.LUT UR4, UR8, 0x7ffffff8, URZ, 0xc0, !UPT ;  /* 0x7ffffff808047892 */ /* 0x000fc8000f8ec0ff */
[----:B------:R-:W-:Y:S01]  /*0390*/  LEA R4, R0, UR5, 0x2 ;  /* 0x0000000500047c11 */ /* 0x000fe2000f8e10ff */
[----:B------:R-:W-:Y:S01]  /*03a0*/  UIADD3 UR7, UPT, UPT, -UR4, URZ, URZ ;  /* 0x000000ff04077290 */ /* 0x000fe2000fffe1ff */
[----:B------:R-:W-:Y:S02]  /*03b0*/  UMOV UR5, 0x10 ;  /* 0x0000001000057882 */ /* 0x000fe40000000000 */
[----:B------:R-:W-:-:S09]  /*03c0*/  IADD3 R4, PT, PT, R4, 0x10, RZ ;  /* 0x0000001004047810 */ /* 0x000fd20007ffe0ff */
.L_x_7:
[----:B------:R-:W1:Y:S01]  /*03d0*/  LDS R6, [R4+-0x10] ;  /* 0xfffff00004067984 */ /* 0x000e620000000800 */
[----:B------:R-:W1:Y:S03]  /*03e0*/  LDCU.64 UR10, c[0x3][UR5+-0x10] ;  /* 0x00fffe00050a77ac */ /* 0x000e660008000a00 */
[----:B0-----:R-:W0:Y:S01]  /*03f0*/  LDS R5, [R4+-0xc] ;  /* 0xfffff40004057984 */ /* 0x001e220000000800 */
[----:B------:R-:W2:Y:S03]  /*0400*/  LDCU.64 UR12, c[0x3][UR5+-0x8] ;  /* 0x00ffff00050c77ac */ /* 0x000ea60008000a00 */
[----:B------:R-:W2:Y:S01]  /*0410*/  LDS R8, [R4+-0x8] ;  /* 0xfffff80004087984 */ /* 0x000ea20000000800 */
[----:B------:R-:W3:Y:S03]  /*0420*/  LDCU.64 UR14, c[0x3][UR5] ;  /* 0x00c00000050e77ac */ /* 0x000ee60008000a00 */
[----:B------:R-:W4:Y:S01]  /*0430*/  LDS R10, [R4+-0x4] ;  /* 0xfffffc00040a7984 */ /* 0x000f220000000800 */
[----:B------:R-:W-:-:S03]  /*0440*/  UIADD3 UR7, UPT, UPT, UR7, 0x8, URZ ;  /* 0x0000000807077890 */ /* 0x000fc6000fffe0ff */
[----:B------:R-:W3:Y:S01]  /*0450*/  LDS R12, [R4] ;  /* 0x00000000040c7984 */ /* 0x000ee20000000800 */
[----:B------:R-:W-:-:S03]  /*0460*/  UISETP.NE.AND UP1, UPT, UR7, URZ, UPT ;  /* 0x000000ff0700728c */ /* 0x000fc6000bf25270 */
[----:B------:R-:W5:Y:S04]  /*0470*/  LDS R14, [R4+0x4] ;  /* 0x00000400040e7984 */ /* 0x000f680000000800 */
[----:B------:R-:W5:Y:S04]  /*0480*/  LDS R16, [R4+0x8] ;  /* 0x0000080004107984 */ /* 0x000f680000000800 */
[----:B------:R1:W5:Y:S02]  /*0490*/  LDS R18, [R4+0xc] ;  /* 0x00000c0004127984 */ /* 0x0003640000000800 */
[----:B-1----:R-:W-:Y:S01]  /*04a0*/  IADD3 R4, PT, PT, R4, 0x20, RZ ;  /* 0x0000002004047810 */ /* 0x002fe20007ffe0ff */
[----:B------:R-:W-:-:S04]  /*04b0*/  FFMA R6, R6, UR10, R3 ;  /* 0x0000000a06067c23 */ /* 0x000fc80008000003 */
[----:B0-----:R-:W-:Y:S01]  /*04c0*/  FFMA R5, R5, UR11, R6 ;  /* 0x0000000b05057c23 */ /* 0x001fe20008000006 */
[----:B------:R-:W0:Y:S03]  /*04d0*/  LDCU.64 UR10, c[0x3][UR5+0x8] ;  /* 0x00c00100050a77ac */ /* 0x000e260008000a00 */
[----:B--2---:R-:W-:Y:S01]  /*04e0*/  FFMA R5, R8, UR12, R5 ;  /* 0x0000000c08057c23 */ /* 0x004fe20008000005 */
[----:B------:R-:W-:-:S03]  /*04f0*/  UIADD3 UR5, UPT, UPT, UR5, 0x20, URZ ;  /* 0x0000002005057890 */ /* 0x000fc6000fffe0ff */
[----:B----4-:R-:W-:-:S04]  /*0500*/  FFMA R5, R10, UR13, R5 ;  /* 0x0000000d0a057c23 */ /* 0x010fc80008000005 */
[----:B---3--:R-:W-:-:S04]  /*0510*/  FFMA R5, R12, UR14, R5 ;  /* 0x0000000e0c057c23 */ /* 0x008fc80008000005 */
[----:B-----5:R-:W-:-:S04]  /*0520*/  FFMA R5, R14, UR15, R5 ;  /* 0x0000000f0e057c23 */ /* 0x020fc80008000005 */
[----:B0-----:R-:W-:-:S04]  /*0530*/  FFMA R5, R16, UR10, R5 ;  /* 0x0000000a10057c23 */ /* 0x001fc80008000005 */
[----:B------:R-:W-:Y:S01]  /*0540*/  FFMA R3, R18, UR11, R5 ;  /* 0x0000000b12037c23 */ /* 0x000fe20008000005 */
[----:B------:R-:W-:Y:S06]  /*0550*/  BRA.U UP1, `(.L_x_7) ;  /* 0xfffffffd019c7547 */ /* 0x000fec000b83ffff */
.L_x_6:
[----:B------:R-:W-:Y:S05]  /*0560*/  BRA.U !UP0, `(.L_x_5) ;  /* 0x0000000108c07547 */ /* 0x000fea000b800000 */
[----:B------:R-:W-:Y:S02]  /*0570*/  UISETP.GE.U32.AND UP0, UPT, UR6, 0x4, UPT ;  /* 0x000000040600788c */ /* 0x000fe4000bf06070 */
[----:B------:R-:W-:-:S04]  /*0580*/  ULOP3.LUT UR9, UR8, 0x3, URZ, 0xc0, !UPT ;  /* 0x0000000308097892 */ /* 0x000fc8000f8ec0ff */
[----:B------:R-:W-:-:S03]  /*0590*/  UISETP.NE.AND UP1, UPT, UR9, URZ, UPT ;  /* 0x000000ff0900728c */ /* 0x000fc6000bf25270 */
[----:B------:R-:W-:Y:S08]  /*05a0*/  BRA.U !UP0, `(.L_x_8) ;  /* 0x0000000108447547 */ /* 0x000ff0000b800000 */
[----:B------:R-:W1:Y:S01]  /*05b0*/  S2UR UR6, SR_CgaCtaId ;  /* 0x00000000000679c3 */ /* 0x000e620000008800 */
[----:B------:R-:W-:Y:S01]  /*05c0*/  UMOV UR5, 0x400 ;  /* 0x0000040000057882 */ /* 0x000fe20000000000 */
[----:B------:R-:W-:Y:S01]  /*05d0*/  VIADD R4, R0, UR4 ;  /* 0x0000000400047c36 */ /* 0x000fe20008000000 */
[----:B-1----:R-:W-:-:S06]  /*05e0*/  ULEA UR5, UR6, UR5, 0x18 ;  /* 0x0000000506057291 */ /* 0x002fcc000f8ec0ff */
[----:B------:R-:W-:Y:S01]  /*05f0*/  LEA R4, R4, UR5, 0x2 ;  /* 0x0000000504047c11 */ /* 0x000fe2000f8e10ff */
[----:B------:R-:W-:Y:S02]  /*0600*/  USHF.L.U32 UR5, UR4, 0x2, URZ ;  /* 0x0000000204057899 */ /* 0x000fe400080006ff */
[----:B------:R-:W-:Y:S02]  /*0610*/  UIADD3 UR4, UPT, UPT, UR4, 0x4, URZ ;  /* 0x0000000404047890 */ /* 0x000fe4000fffe0ff */
[----:B------:R-:W1:Y:S04]  /*0620*/  LDS R6, [R4] ;  /* 0x0000000004067984 */ /* 0x000e680000000800 */
[----:B0-----:R-:W0:Y:S04]  /*0630*/  LDS R5, [R4+0x4] ;  /* 0x0000040004057984 */ /* 0x001e280000000800 */
[----:B------:R-:W2:Y:S01]  /*0640*/  LDS R8, [R4+0x8] ;  /* 0x0000080004087984 */ /* 0x000ea20000000800 */
[----:B------:R-:W1:Y:S03]  /*0650*/  LDCU.64 UR10, c[0x3][UR5] ;  /* 0x00c00000050a77ac */ /* 0x000e660008000a00 */
[----:B------:R-:W3:Y:S01]  /*0660*/  LDS R10, [R4+0xc] ;  /* 0x00000c00040a7984 */ /* 0x000ee20000000800 */
[----:B------:R-:W2:Y:S01]  /*0670*/  LDCU.64 UR6, c[0x3][UR5+0x8] ;  /* 0x00c00100050677ac */ /* 0x000ea20008000a00 */
[----:B-1----:R-:W-:-:S04]  /*0680*/  FFMA R6, R6, UR10, R3 ;  /* 0x0000000a06067c23 */ /* 0x002fc80008000003 */
[----:B0-----:R-:W-:-:S04]  /*0690*/  FFMA R5, R5, UR11, R6 ;  /* 0x0000000b05057c23 */ /* 0x001fc80008000006 */
[----:B--2---:R-:W-:-:S04]  /*06a0*/  FFMA R5, R8, UR6, R5 ;  /* 0x0000000608057c23 */ /* 0x004fc80008000005 */
[----:B---3--:R-:W-:-:S07]  /*06b0*/  FFMA R3, R10, UR7, R5 ;  /* 0x000000070a037c23 */ /* 0x008fce0008000005 */
.L_x_8:
[----:B------:R-:W-:Y:S05]  /*06c0*/  BRA.U !UP1, `(.L_x_5) ;  /* 0x0000000109687547 */ /* 0x000fea000b800000 */
[----:B------:R-:W-:Y:S02]  /*06d0*/  UISETP.NE.AND UP0, UPT, UR9, 0x1, UPT ;  /* 0x000000010900788c */ /* 0x000fe4000bf05270 */
[----:B------:R-:W-:-:S04]  /*06e0*/  ULOP3.LUT UR5, UR8, 0x1, URZ, 0xc0, !UPT ;  /* 0x0000000108057892 */ /* 0x000fc8000f8ec0ff */
[----:B------:R-:W-:-:S03]  /*06f0*/  UISETP.NE.U32.AND UP1, UPT, UR5, 0x1, UPT ;  /* 0x000000010500788c */ /* 0x000fc6000bf25070 */
[----:B------:R-:W-:Y:S08]  /*0700*/  BRA.U !UP0, `(.L_x_9) ;  /* 0x0000000108307547 */ /* 0x000ff0000b800000 */
[----:B------:R-:W1:Y:S01]  /*0710*/  S2UR UR6, SR_CgaCtaId ;  /* 0x00000000000679c3 */ /* 0x000e620000008800 */
[----:B------:R-:W-:Y:S01]  /*0720*/  UMOV UR5, 0x400 ;  /* 0x0000040000057882 */ /* 0x000fe20000000000 */
[----:B------:R-:W-:Y:S01]  /*0730*/  IADD3 R4, PT, PT, R0, UR4, RZ ;  /* 0x0000000400047c10 */ /* 0x000fe2000fffe0ff */
[----:B-1----:R-:W-:-:S06]  /*0740*/  ULEA UR5, UR6, UR5, 0x18 ;  /* 0x0000000506057291 */ /* 0x002fcc000f8ec0ff */
[----:B------:R-:W-:Y:S01]  /*0750*/  LEA R4, R4, UR5, 0x2 ;  /* 0x0000000504047c11 */ /* 0x000fe2000f8e10ff */
[----:B------:R-:W-:Y:S02]  /*0760*/  USHF.L.U32 UR5, UR4, 0x2, URZ ;  /* 0x0000000204057899 */ /* 0x000fe400080006ff */
[----:B------:R-:W-:Y:S02]  /*0770*/  UIADD3 UR4, UPT, UPT, UR4, 0x2, URZ ;  /* 0x0000000204047890 */ /* 0x000fe4000fffe0ff */
[----:B------:R-:W1:Y:S04]  /*0780*/  LDS R6, [R4] ;  /* 0x0000000004067984 */ /* 0x000e680000000800 */
[----:B------:R-:W2:Y:S04]  /*0790*/  LDS R8, [R4+0x4] ;  /* 0x0000040004087984 */ /* 0x000ea80000000800 */
[----:B------:R-:W1:Y:S02]  /*07a0*/  LDCU.64 UR6, c[0x3][UR5] ;  /* 0x00c00000050677ac */ /* 0x000e640008000a00 */
[----:B-1----:R-:W-:-:S04]  /*07b0*/  FFMA R3, R6, UR6, R3 ;  /* 0x0000000606037c23 */ /* 0x002fc80008000003 */
[----:B--2---:R-:W-:-:S07]  /*07c0*/  FFMA R3, R8, UR7, R3 ;  /* 0x0000000708037c23 */ /* 0x004fce0008000003 */
.L_x_9:
[----:B------:R-:W-:Y:S05]  /*07d0*/  BRA.U UP1, `(.L_x_5) ;  /* 0x0000000101247547 */ /* 0x000fea000b800000 */
[----:B------:R-:W1:Y:S01]  /*07e0*/  S2UR UR6, SR_CgaCtaId ;  /* 0x00000000000679c3 */ /* 0x000e620000008800 */
[----:B------:R-:W-:Y:S01]  /*07f0*/  UMOV UR5, 0x400 ;  /* 0x0000040000057882 */ /* 0x000fe20000000000 */
[----:B------:R-:W-:Y:S01]  /*0800*/  IADD3 R0, PT, PT, R0, UR4, RZ ;  /* 0x0000000400007c10 */ /* 0x000fe2000fffe0ff */
[----:B------:R-:W-:-:S12]  /*0810*/  USHF.L.U32 UR4, UR4, 0x2, URZ ;  /* 0x0000000204047899 */ /* 0x000fd800080006ff */
[----:B------:R-:W2:Y:S01]  /*0820*/  LDCU UR4, c[0x3][UR4] ;  /* 0x00c00000040477ac */ /* 0x000ea20008000800 */
[----:B-1----:R-:W-:-:S06]  /*0830*/  ULEA UR5, UR6, UR5, 0x18 ;  /* 0x0000000506057291 */ /* 0x002fcc000f8ec0ff */
[----:B------:R-:W-:-:S06]  /*0840*/  LEA R0, R0, UR5, 0x2 ;  /* 0x0000000500007c11 */ /* 0x000fcc000f8e10ff */
[----:B------:R-:W2:Y:S02]  /*0850*/  LDS R0, [R0] ;  /* 0x0000000000007984 */ /* 0x000ea40000000800 */
[----:B--2---:R-:W-:-:S07]  /*0860*/  FFMA R3, R0, UR4, R3 ;  /* 0x0000000400037c23 */ /* 0x004fce0008000003 */
.L_x_5:
[----:B0-----:R-:W0:Y:S02]  /*0870*/  LDC.64 R4, c[0x0][0x388] ;  /* 0x0000e200ff047b82 */ /* 0x001e240000000a00 */
[----:B0-----:R-:W-:-:S05]  /*0880*/  IMAD.WIDE R4, R2, 0x4, R4 ;  /* 0x0000000402047825 */ /* 0x001fca00078e0204 */
[----:B------:R-:W-:Y:S01]  /*0890*/  STG.E desc[UR16][R4.64], R3 ;  /* 0x0000000304007986 */ /* 0x000fe2000c101910 */
[----:B------:R-:W-:Y:S05]  /*08a0*/  EXIT ;  /* 0x000000000000794d */ /* 0x000fea0003800000 */
.L_x_10:
[----:B------:R-:W-:-:S00]  /*08b0*/  BRA `(.L_x_10) ;  /* 0xfffffffc00fc7947 */ /* 0x000fc0000383ffff */
[----:B------:R-:W-:-:S00]  /*08c0*/  NOP ;  /* 0x0000000000007918 */ /* 0x000fc00000000000 */
        /* <DEDUP_REMOVED lines=11> */
.L_x_11:


//--------------------- .nv.shared._Z26convolution1D_OutputTilingPfS_iii --------------------------
	.section	.nv.shared._Z26convolution1D_OutputTilingPfS_iii,"aw",@nobits
	.sectionflags	@""
	.align	16
	.zero		1024


//--------------------- .nv.shared.reserved.0     --------------------------
	.section	.nv.shared.reserved.0,"aw",@nobits
	.weak		__nv_reservedSMEM_offset_0_alias
	.size		__nv_reservedSMEM_offset_0_alias, 0, 64
	.other		__nv_reservedSMEM_offset_0_alias,@"STO_CUDA_RESERVED_SHARED STV_DEFAULT"
__nv_reservedSMEM_offset_0_alias:
	.zero		0
	.zero		64


//--------------------- .nv.constant0._Z26convolution1D_OutputTilingPfS_iii --------------------------
	.section	.nv.constant0._Z26convolution1D_OutputTilingPfS_iii,"a",@progbits
	.sectionflags	@""
	.align	4
.nv.constant0._Z26convolution1D_OutputTilingPfS_iii:
	.zero		924


//--------------------- SYMBOLS --------------------------

	.type		.nv.reservedSmem.offset0,@object
	.size		.nv.reservedSmem.offset0,0x4
	.type		.nv.reservedSmem.cap,@object
	.size		.nv.reservedSmem.cap,0x4
